//
// Generated by NVIDIA NVVM Compiler
//
// Compiler Build ID: CL-36424714
// Cuda compilation tools, release 13.0, V13.0.88
// Based on NVVM 20.0.0
//

.version 9.0
.target sm_100
.address_size 64

	// .globl	_Z6kernelv
.global .align 1 .b8 _ZN34_INTERNAL_9c114976_4_k_cu_b81a68a14cuda3std3__45__cpo5beginE[1];
.global .align 1 .b8 _ZN34_INTERNAL_9c114976_4_k_cu_b81a68a14cuda3std3__45__cpo3endE[1];
.global .align 1 .b8 _ZN34_INTERNAL_9c114976_4_k_cu_b81a68a14cuda3std3__45__cpo6cbeginE[1];
.global .align 1 .b8 _ZN34_INTERNAL_9c114976_4_k_cu_b81a68a14cuda3std3__45__cpo4cendE[1];
.global .align 1 .b8 _ZN34_INTERNAL_9c114976_4_k_cu_b81a68a14cuda3std3__45__cpo6rbeginE[1];
.global .align 1 .b8 _ZN34_INTERNAL_9c114976_4_k_cu_b81a68a14cuda3std3__45__cpo4rendE[1];
.global .align 1 .b8 _ZN34_INTERNAL_9c114976_4_k_cu_b81a68a14cuda3std3__45__cpo7crbeginE[1];
.global .align 1 .b8 _ZN34_INTERNAL_9c114976_4_k_cu_b81a68a14cuda3std3__45__cpo5crendE[1];
.global .align 1 .b8 _ZN34_INTERNAL_9c114976_4_k_cu_b81a68a14cuda3std3__436_GLOBAL__N__9c114976_4_k_cu_b81a68a16ignoreE[1];
.global .align 1 .b8 _ZN34_INTERNAL_9c114976_4_k_cu_b81a68a14cuda3std3__419piecewise_constructE[1];
.global .align 1 .b8 _ZN34_INTERNAL_9c114976_4_k_cu_b81a68a14cuda3std3__48in_placeE[1];
.global .align 1 .b8 _ZN34_INTERNAL_9c114976_4_k_cu_b81a68a14cuda3std3__420unreachable_sentinelE[1];
.global .align 1 .b8 _ZN34_INTERNAL_9c114976_4_k_cu_b81a68a14cuda3std3__47nulloptE[1];
.global .align 1 .b8 _ZN34_INTERNAL_9c114976_4_k_cu_b81a68a14cuda3std3__48unexpectE[1];
.global .align 1 .b8 _ZN34_INTERNAL_9c114976_4_k_cu_b81a68a14cuda3std6ranges3__45__cpo4swapE[1];
.global .align 1 .b8 _ZN34_INTERNAL_9c114976_4_k_cu_b81a68a14cuda3std6ranges3__45__cpo9iter_moveE[1];
.global .align 1 .b8 _ZN34_INTERNAL_9c114976_4_k_cu_b81a68a14cuda3std6ranges3__45__cpo5beginE[1];
.global .align 1 .b8 _ZN34_INTERNAL_9c114976_4_k_cu_b81a68a14cuda3std6ranges3__45__cpo3endE[1];
.global .align 1 .b8 _ZN34_INTERNAL_9c114976_4_k_cu_b81a68a14cuda3std6ranges3__45__cpo6cbeginE[1];
.global .align 1 .b8 _ZN34_INTERNAL_9c114976_4_k_cu_b81a68a14cuda3std6ranges3__45__cpo4cendE[1];
.global .align 1 .b8 _ZN34_INTERNAL_9c114976_4_k_cu_b81a68a14cuda3std6ranges3__45__cpo7advanceE[1];
.global .align 1 .b8 _ZN34_INTERNAL_9c114976_4_k_cu_b81a68a14cuda3std6ranges3__45__cpo9iter_swapE[1];
.global .align 1 .b8 _ZN34_INTERNAL_9c114976_4_k_cu_b81a68a14cuda3std6ranges3__45__cpo4nextE[1];
.global .align 1 .b8 _ZN34_INTERNAL_9c114976_4_k_cu_b81a68a14cuda3std6ranges3__45__cpo4prevE[1];
.global .align 1 .b8 _ZN34_INTERNAL_9c114976_4_k_cu_b81a68a14cuda3std6ranges3__45__cpo4dataE[1];
.global .align 1 .b8 _ZN34_INTERNAL_9c114976_4_k_cu_b81a68a14cuda3std6ranges3__45__cpo5cdataE[1];
.global .align 1 .b8 _ZN34_INTERNAL_9c114976_4_k_cu_b81a68a14cuda3std6ranges3__45__cpo4sizeE[1];
.global .align 1 .b8 _ZN34_INTERNAL_9c114976_4_k_cu_b81a68a14cuda3std6ranges3__45__cpo5ssizeE[1];
.global .align 1 .b8 _ZN34_INTERNAL_9c114976_4_k_cu_b81a68a14cuda3std6ranges3__45__cpo8distanceE[1];
.global .align 1 .b8 _ZN34_INTERNAL_9c114976_4_k_cu_b81a68a16thrust24THRUST_300001_SM_1000_NS8cuda_cub3parE[1];
.global .align 1 .b8 _ZN34_INTERNAL_9c114976_4_k_cu_b81a68a16thrust24THRUST_300001_SM_1000_NS8cuda_cub10par_nosyncE[1];
.global .align 1 .b8 _ZN34_INTERNAL_9c114976_4_k_cu_b81a68a16thrust24THRUST_300001_SM_1000_NS6system6detail10sequential3seqE[1];
.global .align 1 .b8 _ZN34_INTERNAL_9c114976_4_k_cu_b81a68a16thrust24THRUST_300001_SM_1000_NS12placeholders2_1E[1];
.global .align 1 .b8 _ZN34_INTERNAL_9c114976_4_k_cu_b81a68a16thrust24THRUST_300001_SM_1000_NS12placeholders2_2E[1];
.global .align 1 .b8 _ZN34_INTERNAL_9c114976_4_k_cu_b81a68a16thrust24THRUST_300001_SM_1000_NS12placeholders2_3E[1];
.global .align 1 .b8 _ZN34_INTERNAL_9c114976_4_k_cu_b81a68a16thrust24THRUST_300001_SM_1000_NS12placeholders2_4E[1];
.global .align 1 .b8 _ZN34_INTERNAL_9c114976_4_k_cu_b81a68a16thrust24THRUST_300001_SM_1000_NS12placeholders2_5E[1];
.global .align 1 .b8 _ZN34_INTERNAL_9c114976_4_k_cu_b81a68a16thrust24THRUST_300001_SM_1000_NS12placeholders2_6E[1];
.global .align 1 .b8 _ZN34_INTERNAL_9c114976_4_k_cu_b81a68a16thrust24THRUST_300001_SM_1000_NS12placeholders2_7E[1];
.global .align 1 .b8 _ZN34_INTERNAL_9c114976_4_k_cu_b81a68a16thrust24THRUST_300001_SM_1000_NS12placeholders2_8E[1];
.global .align 1 .b8 _ZN34_INTERNAL_9c114976_4_k_cu_b81a68a16thrust24THRUST_300001_SM_1000_NS12placeholders2_9E[1];
.global .align 1 .b8 _ZN34_INTERNAL_9c114976_4_k_cu_b81a68a16thrust24THRUST_300001_SM_1000_NS12placeholders3_10E[1];
.global .align 1 .b8 _ZN34_INTERNAL_9c114976_4_k_cu_b81a68a16thrust24THRUST_300001_SM_1000_NS3seqE[1];

.visible .entry _Z6kernelv()
{


	ret;

}
	// .globl	_ZN3cub18CUB_300001_SM_10006detail11EmptyKernelIvEEvv
.visible .entry _ZN3cub18CUB_300001_SM_10006detail11EmptyKernelIvEEvv()
{


	ret;

}
	// .globl	_ZN3cub18CUB_300001_SM_10006detail8for_each13static_kernelINS2_12policy_hub_t12policy_500_tEmN6thrust24THRUST_300001_SM_1000_NS8cuda_cub20__uninitialized_fill7functorINS7_10device_ptrIiEEiEEEEvT0_T1_
.visible .entry _ZN3cub18CUB_300001_SM_10006detail8for_each13static_kernelINS2_12policy_hub_t12policy_500_tEmN6thrust24THRUST_300001_SM_1000_NS8cuda_cub20__uninitialized_fill7functorINS7_10device_ptrIiEEiEEEEvT0_T1_(
	.param .u64 _ZN3cub18CUB_300001_SM_10006detail8for_each13static_kernelINS2_12policy_hub_t12policy_500_tEmN6thrust24THRUST_300001_SM_1000_NS8cuda_cub20__uninitialized_fill7functorINS7_10device_ptrIiEEiEEEEvT0_T1__param_0,
	.param .align 8 .b8 _ZN3cub18CUB_300001_SM_10006detail8for_each13static_kernelINS2_12policy_hub_t12policy_500_tEmN6thrust24THRUST_300001_SM_1000_NS8cuda_cub20__uninitialized_fill7functorINS7_10device_ptrIiEEiEEEEvT0_T1__param_1[16]
)
.maxntid 256
{
	.reg .pred 	%p<4>;
	.reg .b16 	%rs<5>;
	.reg .b32 	%r<12>;
	.reg .b64 	%rd<16>;

	ld.param.u32 	%r3, [_ZN3cub18CUB_300001_SM_10006detail8for_each13static_kernelINS2_12policy_hub_t12policy_500_tEmN6thrust24THRUST_300001_SM_1000_NS8cuda_cub20__uninitialized_fill7functorINS7_10device_ptrIiEEiEEEEvT0_T1__param_1+8];
	ld.param.u64 	%rd4, [_ZN3cub18CUB_300001_SM_10006detail8for_each13static_kernelINS2_12policy_hub_t12policy_500_tEmN6thrust24THRUST_300001_SM_1000_NS8cuda_cub20__uninitialized_fill7functorINS7_10device_ptrIiEEiEEEEvT0_T1__param_1];
	ld.param.u64 	%rd5, [_ZN3cub18CUB_300001_SM_10006detail8for_each13static_kernelINS2_12policy_hub_t12policy_500_tEmN6thrust24THRUST_300001_SM_1000_NS8cuda_cub20__uninitialized_fill7functorINS7_10device_ptrIiEEiEEEEvT0_T1__param_0];
	mov.u32 	%r9, %ctaid.x;
	mul.wide.u32 	%rd1, %r9, 512;
	sub.s64 	%rd2, %rd5, %rd1;
	setp.lt.u64 	%p1, %rd2, 512;
	@%p1 bra 	$L__BB2_2;
	mov.u32 	%r11, %tid.x;
	cvta.to.global.u64 	%rd11, %rd4;
	cvt.u64.u32 	%rd12, %r11;
	add.s64 	%rd13, %rd1, %rd12;
	shl.b64 	%rd14, %rd13, 2;
	add.s64 	%rd15, %rd11, %rd14;
	st.global.u32 	[%rd15], %r3;
	st.global.u32 	[%rd15+1024], %r3;
	bra.uni 	$L__BB2_6;
$L__BB2_2:
	cvta.to.global.u64 	%rd6, %rd4;
	mov.u32 	%r2, %tid.x;
	cvt.u64.u32 	%rd7, %r2;
	setp.le.u64 	%p2, %rd2, %rd7;
	add.s64 	%rd8, %rd1, %rd7;
	shl.b64 	%rd9, %rd8, 2;
	add.s64 	%rd3, %rd6, %rd9;
	@%p2 bra 	$L__BB2_4;
	st.global.u32 	[%rd3], %r3;
$L__BB2_4:
	add.s32 	%r10, %r2, 256;
	cvt.u64.u32 	%rd10, %r10;
	setp.le.u64 	%p3, %rd2, %rd10;
	@%p3 bra 	$L__BB2_6;
	st.global.u32 	[%rd3+1024], %r3;
$L__BB2_6:
	ret;

}


// ===== COMPILED SASS (sm_100) =====

	.target	sm_100

	.elftype	@"ET_EXEC"


//--------------------- .note.nv.tkinfo           --------------------------
	.section	.note.nv.tkinfo,"",@"SHT_NOTE"
	.sectionflags	@"SHF_NOTE_NV_TKINFO"
	.tkinfo
        /*0018*/ 	.word	0x00000002
        /*0030*/ 	.string	""
        /*0030*/ 	.string	"ptxas"
        /*0030*/ 	.string	"Cuda compilation tools, release 13.0, V13.0.88"
        /*0030*/ 	.string	"Build cuda_13.0.r13.0/compiler.36424714_0"
        /*0030*/ 	.string	"-arch sm_100 -m 64 "



//--------------------- .note.nv.cuinfo           --------------------------
	.section	.note.nv.cuinfo,"",@"SHT_NOTE"
	.sectionflags	@"SHF_NOTE_NV_CUINFO"
        /*0018*/ 	.short	0x0002
        /*001a*/ 	.short	0x0064
        /*001c*/ 	.short	0x0082
	.zero		2


//--------------------- .nv.info                  --------------------------
	.section	.nv.info,"",@"SHT_CUDA_INFO"
	.align	4


	//----- nvinfo : EIATTR_REGCOUNT
	.align		4
        /*0000*/ 	.byte	0x04, 0x2f
        /*0002*/ 	.short	(.L_44 - .L_43)
	.align		4
.L_43:
        /*0004*/ 	.word	index@(_Z6kernelv)
        /*0008*/ 	.word	0x00000004


	//----- nvinfo : EIATTR_FRAME_SIZE
	.align		4
.L_44:
        /*000c*/ 	.byte	0x04, 0x11
        /*000e*/ 	.short	(.L_46 - .L_45)
	.align		4
.L_45:
        /*0010*/ 	.word	index@(_Z6kernelv)
        /*0014*/ 	.word	0x00000000


	//----- nvinfo : EIATTR_REGCOUNT
	.align		4
.L_46:
        /*0018*/ 	.byte	0x04, 0x2f
        /*001a*/ 	.short	(.L_48 - .L_47)
	.align		4
.L_47:
        /*001c*/ 	.word	index@(_ZN3cub18CUB_300001_SM_10006detail11EmptyKernelIvEEvv)
        /*0020*/ 	.word	0x00000004


	//----- nvinfo : EIATTR_FRAME_SIZE
	.align		4
.L_48:
        /*0024*/ 	.byte	0x04, 0x11
        /*0026*/ 	.short	(.L_50 - .L_49)
	.align		4
.L_49:
        /*0028*/ 	.word	index@(_ZN3cub18CUB_300001_SM_10006detail11EmptyKernelIvEEvv)
        /*002c*/ 	.word	0x00000000


	//----- nvinfo : EIATTR_REGCOUNT
	.align		4
.L_50:
        /*0030*/ 	.byte	0x04, 0x2f
        /*0032*/ 	.short	(.L_52 - .L_51)
	.align		4
.L_51:
        /*0034*/ 	.word	index@(_ZN3cub18CUB_300001_SM_10006detail8for_each13static_kernelINS2_12policy_hub_t12policy_500_tEmN6thrust24THRUST_300001_SM_1000_NS8cuda_cub20__uninitialized_fill7functorINS7_10device_ptrIiEEiEEEEvT0_T1_)
        /*0038*/ 	.word	0x00000008


	//----- nvinfo : EIATTR_FRAME_SIZE
	.align		4
.L_52:
        /*003c*/ 	.byte	0x04, 0x11
        /*003e*/ 	.short	(.L_54 - .L_53)
	.align		4
.L_53:
        /*0040*/ 	.word	index@(_ZN3cub18CUB_300001_SM_10006detail8for_each13static_kernelINS2_12policy_hub_t12policy_500_tEmN6thrust24THRUST_300001_SM_1000_NS8cuda_cub20__uninitialized_fill7functorINS7_10device_ptrIiEEiEEEEvT0_T1_)
        /*0044*/ 	.word	0x00000000


	//----- nvinfo : EIATTR_MIN_STACK_SIZE
	.align		4
.L_54:
        /*0048*/ 	.byte	0x04, 0x12
        /*004a*/ 	.short	(.L_56 - .L_55)
	.align		4
.L_55:
        /*004c*/ 	.word	index@(_ZN3cub18CUB_300001_SM_10006detail8for_each13static_kernelINS2_12policy_hub_t12policy_500_tEmN6thrust24THRUST_300001_SM_1000_NS8cuda_cub20__uninitialized_fill7functorINS7_10device_ptrIiEEiEEEEvT0_T1_)
        /*0050*/ 	.word	0x00000000


	//----- nvinfo : EIATTR_MIN_STACK_SIZE
	.align		4
.L_56:
        /*0054*/ 	.byte	0x04, 0x12
        /*0056*/ 	.short	(.L_58 - .L_57)
	.align		4
.L_57:
        /*0058*/ 	.word	index@(_ZN3cub18CUB_300001_SM_10006detail11EmptyKernelIvEEvv)
        /*005c*/ 	.word	0x00000000


	//----- nvinfo : EIATTR_MIN_STACK_SIZE
	.align		4
.L_58:
        /*0060*/ 	.byte	0x04, 0x12
        /*0062*/ 	.short	(.L_60 - .L_59)
	.align		4
.L_59:
        /*0064*/ 	.word	index@(_Z6kernelv)
        /*0068*/ 	.word	0x00000000
.L_60:


//--------------------- .nv.compat                --------------------------
	.section	.nv.compat,"",@"SHT_CUDA_COMPAT_INFO"
	.align	4
        /*0000*/ 	.byte	0x02, 0x09, 0x00, 0x00, 0x02, 0x02, 0x01, 0x00, 0x02, 0x05, 0x05, 0x00, 0x03, 0x07, 0x01, 0x01
        /*0010*/ 	.byte	0x02, 0x03, 0x00, 0x00, 0x02, 0x06, 0x01, 0x00, 0x04, 0x0b, 0x08, 0x00, 0x09, 0x00, 0x00, 0x00
        /*0020*/ 	.byte	0x00, 0x00, 0x00, 0x00


//--------------------- .nv.info._ZN3cub18CUB_300001_SM_10006detail8for_each13static_kernelINS2_12policy_hub_t12policy_500_tEmN6thrust24THRUST_300001_SM_1000_NS8cuda_cub20__uninitialized_fill7functorINS7_10device_ptrIiEEiEEEEvT0_T1_ --------------------------
	.section	.nv.info._ZN3cub18CUB_300001_SM_10006detail8for_each13static_kernelINS2_12policy_hub_t12policy_500_tEmN6thrust24THRUST_300001_SM_1000_NS8cuda_cub20__uninitialized_fill7functorINS7_10device_ptrIiEEiEEEEvT0_T1_,"",@"SHT_CUDA_INFO"
	.sectionflags	@""
	.align	4


	//----- nvinfo : EIATTR_CUDA_API_VERSION
	.align		4
        /*0000*/ 	.byte	0x04, 0x37
        /*0002*/ 	.short	(.L_62 - .L_61)
.L_61:
        /*0004*/ 	.word	0x00000082


	//----- nvinfo : EIATTR_KPARAM_INFO
	.align		4
.L_62:
        /*0008*/ 	.byte	0x04, 0x17
        /*000a*/ 	.short	(.L_64 - .L_63)
.L_63:
        /*000c*/ 	.word	0x00000000
        /*0010*/ 	.short	0x0001
        /*0012*/ 	.short	0x0008
        /*0014*/ 	.byte	0x00, 0xf0, 0x41, 0x00


	//----- nvinfo : EIATTR_KPARAM_INFO
	.align		4
.L_64:
        /*0018*/ 	.byte	0x04, 0x17
        /*001a*/ 	.short	(.L_66 - .L_65)
.L_65:
        /*001c*/ 	.word	0x00000000
        /*0020*/ 	.short	0x0000
        /*0022*/ 	.short	0x0000
        /*0024*/ 	.byte	0x00, 0xf0, 0x21, 0x00


	//----- nvinfo : EIATTR_SPARSE_MMA_MASK
	.align		4
.L_66:
        /*0028*/ 	.byte	0x03, 0x50
        /*002a*/ 	.short	0x0000


	//----- nvinfo : EIATTR_MAXREG_COUNT
	.align		4
        /*002c*/ 	.byte	0x03, 0x1b
        /*002e*/ 	.short	0x00ff


	//----- nvinfo : EIATTR_MERCURY_ISA_VERSION
	.align		4
        /*0030*/ 	.byte	0x03, 0x5f
        /*0032*/ 	.short	0x0101


	//----- nvinfo : EIATTR_VRC_CTA_INIT_COUNT
	.align		4
        /*0034*/ 	.byte	0x02, 0x4a
	.zero		1
	.zero		1


	//----- nvinfo : EIATTR_EXIT_INSTR_OFFSETS
	.align		4
        /*0038*/ 	.byte	0x04, 0x1c
        /*003a*/ 	.short	(.L_68 - .L_67)


	//   ....[0]....
.L_67:
        /*003c*/ 	.word	0x00000130


	//   ....[1]....
        /*0040*/ 	.word	0x00000230


	//   ....[2]....
        /*0044*/ 	.word	0x00000260


	//----- nvinfo : EIATTR_MAX_THREADS
	.align		4
.L_68:
        /*0048*/ 	.byte	0x04, 0x05
        /*004a*/ 	.short	(.L_70 - .L_69)
.L_69:
        /*004c*/ 	.word	0x00000100
        /*0050*/ 	.word	0x00000001
        /*0054*/ 	.word	0x00000001


	//----- nvinfo : EIATTR_CBANK_PARAM_SIZE
	.align		4
.L_70:
        /*0058*/ 	.byte	0x03, 0x19
        /*005a*/ 	.short	0x0018


	//----- nvinfo : EIATTR_PARAM_CBANK
	.align		4
        /*005c*/ 	.byte	0x04, 0x0a
        /*005e*/ 	.short	(.L_72 - .L_71)
	.align		4
.L_71:
        /*0060*/ 	.word	index@(.nv.constant0._ZN3cub18CUB_300001_SM_10006detail8for_each13static_kernelINS2_12policy_hub_t12policy_500_tEmN6thrust24THRUST_300001_SM_1000_NS8cuda_cub20__uninitialized_fill7functorINS7_10device_ptrIiEEiEEEEvT0_T1_)
        /*0064*/ 	.short	0x0380
        /*0066*/ 	.short	0x0018


	//----- nvinfo : EIATTR_SW_WAR
	.align		4
.L_72:
        /*0068*/ 	.byte	0x04, 0x36
        /*006a*/ 	.short	(.L_74 - .L_73)
.L_73:
        /*006c*/ 	.word	0x00000008
.L_74:


//--------------------- .nv.info._ZN3cub18CUB_300001_SM_10006detail11EmptyKernelIvEEvv --------------------------
	.section	.nv.info._ZN3cub18CUB_300001_SM_10006detail11EmptyKernelIvEEvv,"",@"SHT_CUDA_INFO"
	.sectionflags	@""
	.align	4


	//----- nvinfo : EIATTR_CUDA_API_VERSION
	.align		4
        /*0000*/ 	.byte	0x04, 0x37
        /*0002*/ 	.short	(.L_76 - .L_75)
.L_75:
        /*0004*/ 	.word	0x00000082


	//----- nvinfo : EIATTR_SPARSE_MMA_MASK
	.align		4
.L_76:
        /*0008*/ 	.byte	0x03, 0x50
        /*000a*/ 	.short	0x0000


	//----- nvinfo : EIATTR_MAXREG_COUNT
	.align		4
        /*000c*/ 	.byte	0x03, 0x1b
        /*000e*/ 	.short	0x00ff


	//----- nvinfo : EIATTR_MERCURY_ISA_VERSION
	.align		4
        /*0010*/ 	.byte	0x03, 0x5f
        /*0012*/ 	.short	0x0101


	//----- nvinfo : EIATTR_VRC_CTA_INIT_COUNT
	.align		4
        /*0014*/ 	.byte	0x02, 0x4a
	.zero		1
	.zero		1


	//----- nvinfo : EIATTR_EXIT_INSTR_OFFSETS
	.align		4
        /*0018*/ 	.byte	0x04, 0x1c
        /*001a*/ 	.short	(.L_78 - .L_77)


	//   ....[0]....
.L_77:
        /*001c*/ 	.word	0x00000010


	//----- nvinfo : EIATTR_SW_WAR
	.align		4
.L_78:
        /*0020*/ 	.byte	0x04, 0x36
        /*0022*/ 	.short	(.L_80 - .L_79)
.L_79:
        /*0024*/ 	.word	0x00000008
.L_80:


//--------------------- .nv.info._Z6kernelv       --------------------------
	.section	.nv.info._Z6kernelv,"",@"SHT_CUDA_INFO"
	.sectionflags	@""
	.align	4


	//----- nvinfo : EIATTR_CUDA_API_VERSION
	.align		4
        /*0000*/ 	.byte	0x04, 0x37
        /*0002*/ 	.short	(.L_82 - .L_81)
.L_81:
        /*0004*/ 	.word	0x00000082


	//----- nvinfo : EIATTR_SPARSE_MMA_MASK
	.align		4
.L_82:
        /*0008*/ 	.byte	0x03, 0x50
        /*000a*/ 	.short	0x0000


	//----- nvinfo : EIATTR_MAXREG_COUNT
	.align		4
        /*000c*/ 	.byte	0x03, 0x1b
        /*000e*/ 	.short	0x00ff


	//----- nvinfo : EIATTR_MERCURY_ISA_VERSION
	.align		4
        /*0010*/ 	.byte	0x03, 0x5f
        /*0012*/ 	.short	0x0101


	//----- nvinfo : EIATTR_VRC_CTA_INIT_COUNT
	.align		4
        /*0014*/ 	.byte	0x02, 0x4a
	.zero		1
	.zero		1


	//----- nvinfo : EIATTR_EXIT_INSTR_OFFSETS
	.align		4
        /*0018*/ 	.byte	0x04, 0x1c
        /*001a*/ 	.short	(.L_84 - .L_83)


	//   ....[0]....
.L_83:
        /*001c*/ 	.word	0x00000010


	//----- nvinfo : EIATTR_SW_WAR
	.align		4
.L_84:
        /*0020*/ 	.byte	0x04, 0x36
        /*0022*/ 	.short	(.L_86 - .L_85)
.L_85:
        /*0024*/ 	.word	0x00000008
.L_86:


//--------------------- .nv.callgraph             --------------------------
	.section	.nv.callgraph,"",@"SHT_CUDA_CALLGRAPH"
	.align	4
	.sectionentsize	8
	.align		4
        /*0000*/ 	.word	0x00000000
	.align		4
        /*0004*/ 	.word	0xffffffff
	.align		4
        /*0008*/ 	.word	0x00000000
	.align		4
        /*000c*/ 	.word	0xfffffffe
	.align		4
        /*0010*/ 	.word	0x00000000
	.align		4
        /*0014*/ 	.word	0xfffffffd
	.align		4
        /*0018*/ 	.word	0x00000000
	.align		4
        /*001c*/ 	.word	0xfffffffc


//--------------------- .nv.constant4             --------------------------
	.section	.nv.constant4,"a",@progbits
	.align	8
	.align		8
.nv.constant4:
        /*0000*/ 	.dword	_ZN34_INTERNAL_9c114976_4_k_cu_b81a68a14cuda3std3__45__cpo5beginE
	.align		8
        /*0008*/ 	.dword	_ZN34_INTERNAL_9c114976_4_k_cu_b81a68a14cuda3std3__45__cpo3endE
	.align		8
        /*0010*/ 	.dword	_ZN34_INTERNAL_9c114976_4_k_cu_b81a68a14cuda3std3__45__cpo6cbeginE
	.align		8
        /*0018*/ 	.dword	_ZN34_INTERNAL_9c114976_4_k_cu_b81a68a14cuda3std3__45__cpo4cendE
	.align		8
        /*0020*/ 	.dword	_ZN34_INTERNAL_9c114976_4_k_cu_b81a68a14cuda3std3__45__cpo6rbeginE
	.align		8
        /*0028*/ 	.dword	_ZN34_INTERNAL_9c114976_4_k_cu_b81a68a14cuda3std3__45__cpo4rendE
	.align		8
        /*0030*/ 	.dword	_ZN34_INTERNAL_9c114976_4_k_cu_b81a68a14cuda3std3__45__cpo7crbeginE
	.align		8
        /*0038*/ 	.dword	_ZN34_INTERNAL_9c114976_4_k_cu_b81a68a14cuda3std3__45__cpo5crendE
	.align		8
        /*0040*/ 	.dword	_ZN34_INTERNAL_9c114976_4_k_cu_b81a68a14cuda3std3__436_GLOBAL__N__9c114976_4_k_cu_b81a68a16ignoreE
	.align		8
        /*0048*/ 	.dword	_ZN34_INTERNAL_9c114976_4_k_cu_b81a68a14cuda3std3__419piecewise_constructE
	.align		8
        /*0050*/ 	.dword	_ZN34_INTERNAL_9c114976_4_k_cu_b81a68a14cuda3std3__48in_placeE
	.align		8
        /*0058*/ 	.dword	_ZN34_INTERNAL_9c114976_4_k_cu_b81a68a14cuda3std3__420unreachable_sentinelE
	.align		8
        /*0060*/ 	.dword	_ZN34_INTERNAL_9c114976_4_k_cu_b81a68a14cuda3std3__47nulloptE
	.align		8
        /*0068*/ 	.dword	_ZN34_INTERNAL_9c114976_4_k_cu_b81a68a14cuda3std3__48unexpectE
	.align		8
        /*0070*/ 	.dword	_ZN34_INTERNAL_9c114976_4_k_cu_b81a68a14cuda3std6ranges3__45__cpo4swapE
	.align		8
        /*0078*/ 	.dword	_ZN34_INTERNAL_9c114976_4_k_cu_b81a68a14cuda3std6ranges3__45__cpo9iter_moveE
	.align		8
        /*0080*/ 	.dword	_ZN34_INTERNAL_9c114976_4_k_cu_b81a68a14cuda3std6ranges3__45__cpo5beginE
	.align		8
        /*0088*/ 	.dword	_ZN34_INTERNAL_9c114976_4_k_cu_b81a68a14cuda3std6ranges3__45__cpo3endE
	.align		8
        /*0090*/ 	.dword	_ZN34_INTERNAL_9c114976_4_k_cu_b81a68a14cuda3std6ranges3__45__cpo6cbeginE
	.align		8
        /*0098*/ 	.dword	_ZN34_INTERNAL_9c114976_4_k_cu_b81a68a14cuda3std6ranges3__45__cpo4cendE
	.align		8
        /*00a0*/ 	.dword	_ZN34_INTERNAL_9c114976_4_k_cu_b81a68a14cuda3std6ranges3__45__cpo7advanceE
	.align		8
        /*00a8*/ 	.dword	_ZN34_INTERNAL_9c114976_4_k_cu_b81a68a14cuda3std6ranges3__45__cpo9iter_swapE
	.align		8
        /*00b0*/ 	.dword	_ZN34_INTERNAL_9c114976_4_k_cu_b81a68a14cuda3std6ranges3__45__cpo4nextE
	.align		8
        /*00b8*/ 	.dword	_ZN34_INTERNAL_9c114976_4_k_cu_b81a68a14cuda3std6ranges3__45__cpo4prevE
	.align		8
        /*00c0*/ 	.dword	_ZN34_INTERNAL_9c114976_4_k_cu_b81a68a14cuda3std6ranges3__45__cpo4dataE
	.align		8
        /*00c8*/ 	.dword	_ZN34_INTERNAL_9c114976_4_k_cu_b81a68a14cuda3std6ranges3__45__cpo5cdataE
	.align		8
        /*00d0*/ 	.dword	_ZN34_INTERNAL_9c114976_4_k_cu_b81a68a14cuda3std6ranges3__45__cpo4sizeE
	.align		8
        /*00d8*/ 	.dword	_ZN34_INTERNAL_9c114976_4_k_cu_b81a68a14cuda3std6ranges3__45__cpo5ssizeE
	.align		8
        /*00e0*/ 	.dword	_ZN34_INTERNAL_9c114976_4_k_cu_b81a68a14cuda3std6ranges3__45__cpo8distanceE
	.align		8
        /*00e8*/ 	.dword	_ZN34_INTERNAL_9c114976_4_k_cu_b81a68a16thrust24THRUST_300001_SM_1000_NS8cuda_cub3parE
	.align		8
        /*00f0*/ 	.dword	_ZN34_INTERNAL_9c114976_4_k_cu_b81a68a16thrust24THRUST_300001_SM_1000_NS8cuda_cub10par_nosyncE
	.align		8
        /*00f8*/ 	.dword	_ZN34_INTERNAL_9c114976_4_k_cu_b81a68a16thrust24THRUST_300001_SM_1000_NS6system6detail10sequential3seqE
	.align		8
        /*0100*/ 	.dword	_ZN34_INTERNAL_9c114976_4_k_cu_b81a68a16thrust24THRUST_300001_SM_1000_NS12placeholders2_1E
	.align		8
        /*0108*/ 	.dword	_ZN34_INTERNAL_9c114976_4_k_cu_b81a68a16thrust24THRUST_300001_SM_1000_NS12placeholders2_2E
	.align		8
        /*0110*/ 	.dword	_ZN34_INTERNAL_9c114976_4_k_cu_b81a68a16thrust24THRUST_300001_SM_1000_NS12placeholders2_3E
	.align		8
        /*0118*/ 	.dword	_ZN34_INTERNAL_9c114976_4_k_cu_b81a68a16thrust24THRUST_300001_SM_1000_NS12placeholders2_4E
	.align		8
        /*0120*/ 	.dword	_ZN34_INTERNAL_9c114976_4_k_cu_b81a68a16thrust24THRUST_300001_SM_1000_NS12placeholders2_5E
	.align		8
        /*0128*/ 	.dword	_ZN34_INTERNAL_9c114976_4_k_cu_b81a68a16thrust24THRUST_300001_SM_1000_NS12placeholders2_6E
	.align		8
        /*0130*/ 	.dword	_ZN34_INTERNAL_9c114976_4_k_cu_b81a68a16thrust24THRUST_300001_SM_1000_NS12placeholders2_7E
	.align		8
        /*0138*/ 	.dword	_ZN34_INTERNAL_9c114976_4_k_cu_b81a68a16thrust24THRUST_300001_SM_1000_NS12placeholders2_8E
	.align		8
        /*0140*/ 	.dword	_ZN34_INTERNAL_9c114976_4_k_cu_b81a68a16thrust24THRUST_300001_SM_1000_NS12placeholders2_9E
	.align		8
        /*0148*/ 	.dword	_ZN34_INTERNAL_9c114976_4_k_cu_b81a68a16thrust24THRUST_300001_SM_1000_NS12placeholders3_10E
	.align		8
        /*0150*/ 	.dword	_ZN34_INTERNAL_9c114976_4_k_cu_b81a68a16thrust24THRUST_300001_SM_1000_NS3seqE


//--------------------- .text._ZN3cub18CUB_300001_SM_10006detail8for_each13static_kernelINS2_12policy_hub_t12policy_500_tEmN6thrust24THRUST_300001_SM_1000_NS8cuda_cub20__uninitialized_fill7functorINS7_10device_ptrIiEEiEEEEvT0_T1_ --------------------------
	.section	.text._ZN3cub18CUB_300001_SM_10006detail8for_each13static_kernelINS2_12policy_hub_t12policy_500_tEmN6thrust24THRUST_300001_SM_1000_NS8cuda_cub20__uninitialized_fill7functorINS7_10device_ptrIiEEiEEEEvT0_T1_,"ax",@progbits
	.align	128
        .global         _ZN3cub18CUB_300001_SM_10006detail8for_each13static_kernelINS2_12policy_hub_t12policy_500_tEmN6thrust24THRUST_300001_SM_1000_NS8cuda_cub20__uninitialized_fill7functorINS7_10device_ptrIiEEiEEEEvT0_T1_
        .type           _ZN3cub18CUB_300001_SM_10006detail8for_each13static_kernelINS2_12policy_hub_t12policy_500_tEmN6thrust24THRUST_300001_SM_1000_NS8cuda_cub20__uninitialized_fill7functorINS7_10device_ptrIiEEiEEEEvT0_T1_,@function
        .size           _ZN3cub18CUB_300001_SM_10006detail8for_each13static_kernelINS2_12policy_hub_t12policy_500_tEmN6thrust24THRUST_300001_SM_1000_NS8cuda_cub20__uninitialized_fill7functorINS7_10device_ptrIiEEiEEEEvT0_T1_,(.L_x_4 - _ZN3cub18CUB_300001_SM_10006detail8for_each13static_kernelINS2_12policy_hub_t12policy_500_tEmN6thrust24THRUST_300001_SM_1000_NS8cuda_cub20__uninitialized_fill7functorINS7_10device_ptrIiEEiEEEEvT0_T1_)
        .other          _ZN3cub18CUB_300001_SM_10006detail8for_each13static_kernelINS2_12policy_hub_t12policy_500_tEmN6thrust24THRUST_300001_SM_1000_NS8cuda_cub20__uninitialized_fill7functorINS7_10device_ptrIiEEiEEEEvT0_T1_,@"STO_CUDA_ENTRY STV_DEFAULT"
_ZN3cub18CUB_300001_SM_10006detail8for_each13static_kernelINS2_12policy_hub_t12policy_500_tEmN6thrust24THRUST_300001_SM_1000_NS8cuda_cub20__uninitialized_fill7functorINS7_10device_ptrIiEEiEEEEvT0_T1_:
.text._ZN3cub18CUB_300001_SM_10006detail8for_each13static_kernelINS2_12policy_hub_t12policy_500_tEmN6thrust24THRUST_300001_SM_1000_NS8cuda_cub20__uninitialized_fill7functorINS7_10device_ptrIiEEiEEEEvT0_T1_:
[----:B------:R-:W-:Y:S08]  /*0000*/  LDC R1, c[0x0][0x37c] ;  /* 0x0000df00ff017b82 */ /* 0x000ff00000000800 */
[----:B------:R-:W0:Y:S01]  /*0010*/  S2UR UR4, SR_CTAID.X ;  /* 0x00000000000479c3 */ /* 0x000e220000002500 */
[----:B------:R-:W1:Y:S01]  /*0020*/  LDCU.64 UR6, c[0x0][0x380] ;  /* 0x00007000ff0677ac */ /* 0x000e620008000a00 */
[----:B------:R-:W2:Y:S01]  /*0030*/  LDCU.64 UR8, c[0x0][0x358] ;  /* 0x00006b00ff0877ac */ /* 0x000ea20008000a00 */
[----:B0-----:R-:W-:-:S04]  /*0040*/  UIMAD.WIDE.U32 UR4, UR4, 0x200, URZ ;  /* 0x00000200040478a5 */ /* 0x001fc8000f8e00ff */
[----:B-1----:R-:W-:-:S04]  /*0050*/  UIADD3 UR6, UP0, UPT, -UR4, UR6, URZ ;  /* 0x0000000604067290 */ /* 0x002fc8000ff1e1ff */
[----:B------:R-:W-:Y:S02]  /*0060*/  UIADD3.X UR7, UPT, UPT, ~UR5, UR7, URZ, UP0, !UPT ;  /* 0x0000000705077290 */ /* 0x000fe400087fe5ff */
[----:B------:R-:W-:-:S04]  /*0070*/  UISETP.GE.U32.AND UP0, UPT, UR6, 0x200, UPT ;  /* 0x000002000600788c */ /* 0x000fc8000bf06070 */
[----:B------:R-:W-:-:S09]  /*0080*/  UISETP.GE.U32.AND.EX UP0, UPT, UR7, URZ, UPT, UP0 ;  /* 0x000000ff0700728c */ /* 0x000fd2000bf06100 */
[----:B--2---:R-:W-:Y:S05]  /*0090*/  BRA.U !UP0, `(.L_x_0) ;  /* 0x0000000108287547 */ /* 0x004fea000b800000 */
[----:B------:R-:W0:Y:S01]  /*00a0*/  S2R R0, SR_TID.X ;  /* 0x0000000000007919 */ /* 0x000e220000002100 */
[----:B------:R-:W1:Y:S01]  /*00b0*/  LDCU.64 UR6, c[0x0][0x388] ;  /* 0x00007100ff0677ac */ /* 0x000e620008000a00 */
[----:B------:R-:W2:Y:S01]  /*00c0*/  LDC R5, c[0x0][0x390] ;  /* 0x0000e400ff057b82 */ /* 0x000ea20000000800 */
[----:B0-----:R-:W-:-:S05]  /*00d0*/  IADD3 R0, P0, PT, R0, UR4, RZ ;  /* 0x0000000400007c10 */ /* 0x001fca000ff1e0ff */
[----:B------:R-:W-:Y:S01]  /*00e0*/  IMAD.X R3, RZ, RZ, UR5, P0 ;  /* 0x00000005ff037e24 */ /* 0x000fe200080e06ff */
[----:B-1----:R-:W-:-:S04]  /*00f0*/  LEA R2, P0, R0, UR6, 0x2 ;  /* 0x0000000600027c11 */ /* 0x002fc8000f8010ff */
[----:B------:R-:W-:-:S05]  /*0100*/  LEA.HI.X R3, R0, UR7, R3, 0x2, P0 ;  /* 0x0000000700037c11 */ /* 0x000fca00080f1403 */
[----:B--2---:R-:W-:Y:S04]  /*0110*/  STG.E desc[UR8][R2.64], R5 ;  /* 0x0000000502007986 */ /* 0x004fe8000c101908 */
[----:B------:R-:W-:Y:S01]  /*0120*/  STG.E desc[UR8][R2.64+0x400], R5 ;  /* 0x0004000502007986 */ /* 0x000fe2000c101908 */
[----:B------:R-:W-:Y:S05]  /*0130*/  EXIT ;  /* 0x000000000000794d */ /* 0x000fea0003800000 */
.L_x_0:
[----:B------:R-:W0:Y:S01]  /*0140*/  S2R R0, SR_TID.X ;  /* 0x0000000000007919 */ /* 0x000e220000002100 */
[----:B------:R-:W-:Y:S01]  /*0150*/  IMAD.U32 R2, RZ, RZ, UR7 ;  /* 0x00000007ff027e24 */ /* 0x000fe2000f8e00ff */
[----:B------:R-:W1:Y:S01]  /*0160*/  LDCU.64 UR10, c[0x0][0x388] ;  /* 0x00007100ff0a77ac */ /* 0x000e620008000a00 */
[----:B------:R-:W-:Y:S01]  /*0170*/  IMAD.U32 R4, RZ, RZ, UR7 ;  /* 0x00000007ff047e24 */ /* 0x000fe2000f8e00ff */
[----:B0-----:R-:W-:-:S04]  /*0180*/  ISETP.LT.U32.AND P0, PT, R0, UR6, PT ;  /* 0x0000000600007c0c */ /* 0x001fc8000bf01070 */
[----:B------:R-:W-:Y:S01]  /*0190*/  ISETP.GT.U32.AND.EX P0, PT, R2, RZ, PT, P0 ;  /* 0x000000ff0200720c */ /* 0x000fe20003f04100 */
[C---:B------:R-:W-:Y:S01]  /*01a0*/  VIADD R2, R0.reuse, 0x100 ;  /* 0x0000010000027836 */ /* 0x040fe20000000000 */
[----:B------:R-:W-:-:S04]  /*01b0*/  IADD3 R0, P2, PT, R0, UR4, RZ ;  /* 0x0000000400007c10 */ /* 0x000fc8000ff5e0ff */
[----:B------:R-:W-:Y:S01]  /*01c0*/  ISETP.LT.U32.AND P1, PT, R2, UR6, PT ;  /* 0x0000000602007c0c */ /* 0x000fe2000bf21070 */
[----:B------:R-:W-:Y:S01]  /*01d0*/  IMAD.X R3, RZ, RZ, UR5, P2 ;  /* 0x00000005ff037e24 */ /* 0x000fe200090e06ff */
[----:B-1----:R-:W-:Y:S02]  /*01e0*/  LEA R2, P2, R0, UR10, 0x2 ;  /* 0x0000000a00027c11 */ /* 0x002fe4000f8410ff */
[----:B------:R-:W-:Y:S02]  /*01f0*/  ISETP.GT.U32.AND.EX P1, PT, R4, RZ, PT, P1 ;  /* 0x000000ff0400720c */ /* 0x000fe40003f24110 */
[----:B------:R-:W-:Y:S01]  /*0200*/  LEA.HI.X R3, R0, UR11, R3, 0x2, P2 ;  /* 0x0000000b00037c11 */ /* 0x000fe200090f1403 */
[----:B------:R-:W0:Y:S04]  /*0210*/  @P0 LDC R5, c[0x0][0x390] ;  /* 0x0000e400ff050b82 */ /* 0x000e280000000800 */
[----:B0-----:R0:W-:Y:S06]  /*0220*/  @P0 STG.E desc[UR8][R2.64], R5 ;  /* 0x0000000502000986 */ /* 0x0011ec000c101908 */
[----:B------:R-:W-:Y:S05]  /*0230*/  @!P1 EXIT ;  /* 0x000000000000994d */ /* 0x000fea0003800000 */
[----:B0-----:R-:W0:Y:S02]  /*0240*/  LDC R5, c[0x0][0x390] ;  /* 0x0000e400ff057b82 */ /* 0x001e240000000800 */
[----:B0-----:R-:W-:Y:S01]  /*0250*/  STG.E desc[UR8][R2.64+0x400], R5 ;  /* 0x0004000502007986 */ /* 0x001fe2000c101908 */
[----:B------:R-:W-:Y:S05]  /*0260*/  EXIT ;  /* 0x000000000000794d */ /* 0x000fea0003800000 */
.L_x_1:
[----:B------:R-:W-:-:S00]  /*0270*/  BRA `(.L_x_1) ;  /* 0xfffffffc00fc7947 */ /* 0x000fc0000383ffff */
[----:B------:R-:W-:-:S00]  /*0280*/  NOP ;  /* 0x0000000000007918 */ /* 0x000fc00000000000 */
[----:B------:R-:W-:-:S00]  /*0290*/  NOP ;  /* 0x0000000000007918 */ /* 0x000fc00000000000 */
[----:B------:R-:W-:-:S00]  /*02a0*/  NOP ;  /* 0x0000000000007918 */ /* 0x000fc00000000000 */
[----:B------:R-:W-:-:S00]  /*02b0*/  NOP ;  /* 0x0000000000007918 */ /* 0x000fc00000000000 */
[----:B------:R-:W-:-:S00]  /*02c0*/  NOP ;  /* 0x0000000000007918 */ /* 0x000fc00000000000 */
[----:B------:R-:W-:-:S00]  /*02d0*/  NOP ;  /* 0x0000000000007918 */ /* 0x000fc00000000000 */
[----:B------:R-:W-:-:S00]  /*02e0*/  NOP ;  /* 0x0000000000007918 */ /* 0x000fc00000000000 */
[----:B------:R-:W-:-:S00]  /*02f0*/  NOP ;  /* 0x0000000000007918 */ /* 0x000fc00000000000 */
.L_x_4:


//--------------------- .text._ZN3cub18CUB_300001_SM_10006detail11EmptyKernelIvEEvv --------------------------
	.section	.text._ZN3cub18CUB_300001_SM_10006detail11EmptyKernelIvEEvv,"ax",@progbits
	.align	128
        .global         _ZN3cub18CUB_300001_SM_10006detail11EmptyKernelIvEEvv
        .type           _ZN3cub18CUB_300001_SM_10006detail11EmptyKernelIvEEvv,@function
        .size           _ZN3cub18CUB_300001_SM_10006detail11EmptyKernelIvEEvv,(.L_x_5 - _ZN3cub18CUB_300001_SM_10006detail11EmptyKernelIvEEvv)
        .other          _ZN3cub18CUB_300001_SM_10006detail11EmptyKernelIvEEvv,@"STO_CUDA_ENTRY STV_DEFAULT"
_ZN3cub18CUB_300001_SM_10006detail11EmptyKernelIvEEvv:
.text._ZN3cub18CUB_300001_SM_10006detail11EmptyKernelIvEEvv:
[----:B------:R-:W-:Y:S01]  /*0000*/  LDC R1, c[0x0][0x37c] ;  /* 0x0000df00ff017b82 */ /* 0x000fe20000000800 */
[----:B------:R-:W-:Y:S05]  /*0010*/  EXIT ;  /* 0x000000000000794d */ /* 0x000fea0003800000 */
.L_x_2:
        /* <DEDUP_REMOVED lines=14> */
.L_x_5:


//--------------------- .text._Z6kernelv          --------------------------
	.section	.text._Z6kernelv,"ax",@progbits
	.align	128
        .global         _Z6kernelv
        .type           _Z6kernelv,@function
        .size           _Z6kernelv,(.L_x_6 - _Z6kernelv)
        .other          _Z6kernelv,@"STO_CUDA_ENTRY STV_DEFAULT"
_Z6kernelv:
.text._Z6kernelv:
[----:B------:R-:W-:Y:S01]  /*0000*/  LDC R1, c[0x0][0x37c] ;  /* 0x0000df00ff017b82 */ /* 0x000fe20000000800 */
[----:B------:R-:W-:Y:S05]  /*0010*/  EXIT ;  /* 0x000000000000794d */ /* 0x000fea0003800000 */
.L_x_3:
        /* <DEDUP_REMOVED lines=14> */
.L_x_6:


//--------------------- .nv.shared.reserved.0     --------------------------
	.section	.nv.shared.reserved.0,"aw",@nobits
	.weak		__nv_reservedSMEM_offset_0_alias
	.size		__nv_reservedSMEM_offset_0_alias, 0, 64
	.other		__nv_reservedSMEM_offset_0_alias,@"STO_CUDA_RESERVED_SHARED STV_DEFAULT"
__nv_reservedSMEM_offset_0_alias:
	.zero		0
	.zero		64


//--------------------- .nv.global                --------------------------
	.section	.nv.global,"aw",@nobits
.nv.global:
	.type		_ZN34_INTERNAL_9c114976_4_k_cu_b81a68a16thrust24THRUST_300001_SM_1000_NS3seqE,@object
	.size		_ZN34_INTERNAL_9c114976_4_k_cu_b81a68a16thrust24THRUST_300001_SM_1000_NS3seqE,(_ZN34_INTERNAL_9c114976_4_k_cu_b81a68a14cuda3std3__48in_placeE - _ZN34_INTERNAL_9c114976_4_k_cu_b81a68a16thrust24THRUST_300001_SM_1000_NS3seqE)
_ZN34_INTERNAL_9c114976_4_k_cu_b81a68a16thrust24THRUST_300001_SM_1000_NS3seqE:
	.zero		1
	.type		_ZN34_INTERNAL_9c114976_4_k_cu_b81a68a14cuda3std3__48in_placeE,@object
	.size		_ZN34_INTERNAL_9c114976_4_k_cu_b81a68a14cuda3std3__48in_placeE,(_ZN34_INTERNAL_9c114976_4_k_cu_b81a68a14cuda3std6ranges3__45__cpo4sizeE - _ZN34_INTERNAL_9c114976_4_k_cu_b81a68a14cuda3std3__48in_placeE)
_ZN34_INTERNAL_9c114976_4_k_cu_b81a68a14cuda3std3__48in_placeE:
	.zero		1
	.type		_ZN34_INTERNAL_9c114976_4_k_cu_b81a68a14cuda3std6ranges3__45__cpo4sizeE,@object
	.size		_ZN34_INTERNAL_9c114976_4_k_cu_b81a68a14cuda3std6ranges3__45__cpo4sizeE,(_ZN34_INTERNAL_9c114976_4_k_cu_b81a68a16thrust24THRUST_300001_SM_1000_NS12placeholders2_3E - _ZN34_INTERNAL_9c114976_4_k_cu_b81a68a14cuda3std6ranges3__45__cpo4sizeE)
_ZN34_INTERNAL_9c114976_4_k_cu_b81a68a14cuda3std6ranges3__45__cpo4sizeE:
	.zero		1
	.type		_ZN34_INTERNAL_9c114976_4_k_cu_b81a68a16thrust24THRUST_300001_SM_1000_NS12placeholders2_3E,@object
	.size		_ZN34_INTERNAL_9c114976_4_k_cu_b81a68a16thrust24THRUST_300001_SM_1000_NS12placeholders2_3E,(_ZN34_INTERNAL_9c114976_4_k_cu_b81a68a14cuda3std3__45__cpo6cbeginE - _ZN34_INTERNAL_9c114976_4_k_cu_b81a68a16thrust24THRUST_300001_SM_1000_NS12placeholders2_3E)
_ZN34_INTERNAL_9c114976_4_k_cu_b81a68a16thrust24THRUST_300001_SM_1000_NS12placeholders2_3E:
	.zero		1
	.type		_ZN34_INTERNAL_9c114976_4_k_cu_b81a68a14cuda3std3__45__cpo6cbeginE,@object
	.size		_ZN34_INTERNAL_9c114976_4_k_cu_b81a68a14cuda3std3__45__cpo6cbeginE,(_ZN34_INTERNAL_9c114976_4_k_cu_b81a68a14cuda3std6ranges3__45__cpo6cbeginE - _ZN34_INTERNAL_9c114976_4_k_cu_b81a68a14cuda3std3__45__cpo6cbeginE)
_ZN34_INTERNAL_9c114976_4_k_cu_b81a68a14cuda3std3__45__cpo6cbeginE:
	.zero		1
	.type		_ZN34_INTERNAL_9c114976_4_k_cu_b81a68a14cuda3std6ranges3__45__cpo6cbeginE,@object
	.size		_ZN34_INTERNAL_9c114976_4_k_cu_b81a68a14cuda3std6ranges3__45__cpo6cbeginE,(_ZN34_INTERNAL_9c114976_4_k_cu_b81a68a16thrust24THRUST_300001_SM_1000_NS12placeholders2_7E - _ZN34_INTERNAL_9c114976_4_k_cu_b81a68a14cuda3std6ranges3__45__cpo6cbeginE)
_ZN34_INTERNAL_9c114976_4_k_cu_b81a68a14cuda3std6ranges3__45__cpo6cbeginE:
	.zero		1
	.type		_ZN34_INTERNAL_9c114976_4_k_cu_b81a68a16thrust24THRUST_300001_SM_1000_NS12placeholders2_7E,@object
	.size		_ZN34_INTERNAL_9c114976_4_k_cu_b81a68a16thrust24THRUST_300001_SM_1000_NS12placeholders2_7E,(_ZN34_INTERNAL_9c114976_4_k_cu_b81a68a14cuda3std3__45__cpo7crbeginE - _ZN34_INTERNAL_9c114976_4_k_cu_b81a68a16thrust24THRUST_300001_SM_1000_NS12placeholders2_7E)
_ZN34_INTERNAL_9c114976_4_k_cu_b81a68a16thrust24THRUST_300001_SM_1000_NS12placeholders2_7E:
	.zero		1
	.type		_ZN34_INTERNAL_9c114976_4_k_cu_b81a68a14cuda3std3__45__cpo7crbeginE,@object
	.size		_ZN34_INTERNAL_9c114976_4_k_cu_b81a68a14cuda3std3__45__cpo7crbeginE,(_ZN34_INTERNAL_9c114976_4_k_cu_b81a68a14cuda3std6ranges3__45__cpo4nextE - _ZN34_INTERNAL_9c114976_4_k_cu_b81a68a14cuda3std3__45__cpo7crbeginE)
_ZN34_INTERNAL_9c114976_4_k_cu_b81a68a14cuda3std3__45__cpo7crbeginE:
	.zero		1
	.type		_ZN34_INTERNAL_9c114976_4_k_cu_b81a68a14cuda3std6ranges3__45__cpo4nextE,@object
	.size		_ZN34_INTERNAL_9c114976_4_k_cu_b81a68a14cuda3std6ranges3__45__cpo4nextE,(_ZN34_INTERNAL_9c114976_4_k_cu_b81a68a14cuda3std6ranges3__45__cpo4swapE - _ZN34_INTERNAL_9c114976_4_k_cu_b81a68a14cuda3std6ranges3__45__cpo4nextE)
_ZN34_INTERNAL_9c114976_4_k_cu_b81a68a14cuda3std6ranges3__45__cpo4nextE:
	.zero		1
	.type		_ZN34_INTERNAL_9c114976_4_k_cu_b81a68a14cuda3std6ranges3__45__cpo4swapE,@object
	.size		_ZN34_INTERNAL_9c114976_4_k_cu_b81a68a14cuda3std6ranges3__45__cpo4swapE,(_ZN34_INTERNAL_9c114976_4_k_cu_b81a68a16thrust24THRUST_300001_SM_1000_NS8cuda_cub10par_nosyncE - _ZN34_INTERNAL_9c114976_4_k_cu_b81a68a14cuda3std6ranges3__45__cpo4swapE)
_ZN34_INTERNAL_9c114976_4_k_cu_b81a68a14cuda3std6ranges3__45__cpo4swapE:
	.zero		1
	.type		_ZN34_INTERNAL_9c114976_4_k_cu_b81a68a16thrust24THRUST_300001_SM_1000_NS8cuda_cub10par_nosyncE,@object
	.size		_ZN34_INTERNAL_9c114976_4_k_cu_b81a68a16thrust24THRUST_300001_SM_1000_NS8cuda_cub10par_nosyncE,(_ZN34_INTERNAL_9c114976_4_k_cu_b81a68a16thrust24THRUST_300001_SM_1000_NS12placeholders2_9E - _ZN34_INTERNAL_9c114976_4_k_cu_b81a68a16thrust24THRUST_300001_SM_1000_NS8cuda_cub10par_nosyncE)
_ZN34_INTERNAL_9c114976_4_k_cu_b81a68a16thrust24THRUST_300001_SM_1000_NS8cuda_cub10par_nosyncE:
	.zero		1
	.type		_ZN34_INTERNAL_9c114976_4_k_cu_b81a68a16thrust24THRUST_300001_SM_1000_NS12placeholders2_9E,@object
	.size		_ZN34_INTERNAL_9c114976_4_k_cu_b81a68a16thrust24THRUST_300001_SM_1000_NS12placeholders2_9E,(_ZN34_INTERNAL_9c114976_4_k_cu_b81a68a14cuda3std3__436_GLOBAL__N__9c114976_4_k_cu_b81a68a16ignoreE - _ZN34_INTERNAL_9c114976_4_k_cu_b81a68a16thrust24THRUST_300001_SM_1000_NS12placeholders2_9E)
_ZN34_INTERNAL_9c114976_4_k_cu_b81a68a16thrust24THRUST_300001_SM_1000_NS12placeholders2_9E:
	.zero		1
	.type		_ZN34_INTERNAL_9c114976_4_k_cu_b81a68a14cuda3std3__436_GLOBAL__N__9c114976_4_k_cu_b81a68a16ignoreE,@object
	.size		_ZN34_INTERNAL_9c114976_4_k_cu_b81a68a14cuda3std3__436_GLOBAL__N__9c114976_4_k_cu_b81a68a16ignoreE,(_ZN34_INTERNAL_9c114976_4_k_cu_b81a68a14cuda3std6ranges3__45__cpo4dataE - _ZN34_INTERNAL_9c114976_4_k_cu_b81a68a14cuda3std3__436_GLOBAL__N__9c114976_4_k_cu_b81a68a16ignoreE)
_ZN34_INTERNAL_9c114976_4_k_cu_b81a68a14cuda3std3__436_GLOBAL__N__9c114976_4_k_cu_b81a68a16ignoreE:
	.zero		1
	.type		_ZN34_INTERNAL_9c114976_4_k_cu_b81a68a14cuda3std6ranges3__45__cpo4dataE,@object
	.size		_ZN34_INTERNAL_9c114976_4_k_cu_b81a68a14cuda3std6ranges3__45__cpo4dataE,(_ZN34_INTERNAL_9c114976_4_k_cu_b81a68a16thrust24THRUST_300001_SM_1000_NS12placeholders2_1E - _ZN34_INTERNAL_9c114976_4_k_cu_b81a68a14cuda3std6ranges3__45__cpo4dataE)
_ZN34_INTERNAL_9c114976_4_k_cu_b81a68a14cuda3std6ranges3__45__cpo4dataE:
	.zero		1
	.type		_ZN34_INTERNAL_9c114976_4_k_cu_b81a68a16thrust24THRUST_300001_SM_1000_NS12placeholders2_1E,@object
	.size		_ZN34_INTERNAL_9c114976_4_k_cu_b81a68a16thrust24THRUST_300001_SM_1000_NS12placeholders2_1E,(_ZN34_INTERNAL_9c114976_4_k_cu_b81a68a14cuda3std3__45__cpo5beginE - _ZN34_INTERNAL_9c114976_4_k_cu_b81a68a16thrust24THRUST_300001_SM_1000_NS12placeholders2_1E)
_ZN34_INTERNAL_9c114976_4_k_cu_b81a68a16thrust24THRUST_300001_SM_1000_NS12placeholders2_1E:
	.zero		1
	.type		_ZN34_INTERNAL_9c114976_4_k_cu_b81a68a14cuda3std3__45__cpo5beginE,@object
	.size		_ZN34_INTERNAL_9c114976_4_k_cu_b81a68a14cuda3std3__45__cpo5beginE,(_ZN34_INTERNAL_9c114976_4_k_cu_b81a68a14cuda3std6ranges3__45__cpo5beginE - _ZN34_INTERNAL_9c114976_4_k_cu_b81a68a14cuda3std3__45__cpo5beginE)
_ZN34_INTERNAL_9c114976_4_k_cu_b81a68a14cuda3std3__45__cpo5beginE:
	.zero		1
	.type		_ZN34_INTERNAL_9c114976_4_k_cu_b81a68a14cuda3std6ranges3__45__cpo5beginE,@object
	.size		_ZN34_INTERNAL_9c114976_4_k_cu_b81a68a14cuda3std6ranges3__45__cpo5beginE,(_ZN34_INTERNAL_9c114976_4_k_cu_b81a68a16thrust24THRUST_300001_SM_1000_NS12placeholders2_5E - _ZN34_INTERNAL_9c114976_4_k_cu_b81a68a14cuda3std6ranges3__45__cpo5beginE)
_ZN34_INTERNAL_9c114976_4_k_cu_b81a68a14cuda3std6ranges3__45__cpo5beginE:
	.zero		1
	.type		_ZN34_INTERNAL_9c114976_4_k_cu_b81a68a16thrust24THRUST_300001_SM_1000_NS12placeholders2_5E,@object
	.size		_ZN34_INTERNAL_9c114976_4_k_cu_b81a68a16thrust24THRUST_300001_SM_1000_NS12placeholders2_5E,(_ZN34_INTERNAL_9c114976_4_k_cu_b81a68a14cuda3std3__45__cpo6rbeginE - _ZN34_INTERNAL_9c114976_4_k_cu_b81a68a16thrust24THRUST_300001_SM_1000_NS12placeholders2_5E)
_ZN34_INTERNAL_9c114976_4_k_cu_b81a68a16thrust24THRUST_300001_SM_1000_NS12placeholders2_5E:
	.zero		1
	.type		_ZN34_INTERNAL_9c114976_4_k_cu_b81a68a14cuda3std3__45__cpo6rbeginE,@object
	.size		_ZN34_INTERNAL_9c114976_4_k_cu_b81a68a14cuda3std3__45__cpo6rbeginE,(_ZN34_INTERNAL_9c114976_4_k_cu_b81a68a14cuda3std6ranges3__45__cpo7advanceE - _ZN34_INTERNAL_9c114976_4_k_cu_b81a68a14cuda3std3__45__cpo6rbeginE)
_ZN34_INTERNAL_9c114976_4_k_cu_b81a68a14cuda3std3__45__cpo6rbeginE:
	.zero		1
	.type		_ZN34_INTERNAL_9c114976_4_k_cu_b81a68a14cuda3std6ranges3__45__cpo7advanceE,@object
	.size		_ZN34_INTERNAL_9c114976_4_k_cu_b81a68a14cuda3std6ranges3__45__cpo7advanceE,(_ZN34_INTERNAL_9c114976_4_k_cu_b81a68a14cuda3std3__47nulloptE - _ZN34_INTERNAL_9c114976_4_k_cu_b81a68a14cuda3std6ranges3__45__cpo7advanceE)
_ZN34_INTERNAL_9c114976_4_k_cu_b81a68a14cuda3std6ranges3__45__cpo7advanceE:
	.zero		1
	.type		_ZN34_INTERNAL_9c114976_4_k_cu_b81a68a14cuda3std3__47nulloptE,@object
	.size		_ZN34_INTERNAL_9c114976_4_k_cu_b81a68a14cuda3std3__47nulloptE,(_ZN34_INTERNAL_9c114976_4_k_cu_b81a68a14cuda3std6ranges3__45__cpo8distanceE - _ZN34_INTERNAL_9c114976_4_k_cu_b81a68a14cuda3std3__47nulloptE)
_ZN34_INTERNAL_9c114976_4_k_cu_b81a68a14cuda3std3__47nulloptE:
	.zero		1
	.type		_ZN34_INTERNAL_9c114976_4_k_cu_b81a68a14cuda3std6ranges3__45__cpo8distanceE,@object
	.size		_ZN34_INTERNAL_9c114976_4_k_cu_b81a68a14cuda3std6ranges3__45__cpo8distanceE,(_ZN34_INTERNAL_9c114976_4_k_cu_b81a68a16thrust24THRUST_300001_SM_1000_NS12placeholders3_10E - _ZN34_INTERNAL_9c114976_4_k_cu_b81a68a14cuda3std6ranges3__45__cpo8distanceE)
_ZN34_INTERNAL_9c114976_4_k_cu_b81a68a14cuda3std6ranges3__45__cpo8distanceE:
	.zero		1
	.type		_ZN34_INTERNAL_9c114976_4_k_cu_b81a68a16thrust24THRUST_300001_SM_1000_NS12placeholders3_10E,@object
	.size		_ZN34_INTERNAL_9c114976_4_k_cu_b81a68a16thrust24THRUST_300001_SM_1000_NS12placeholders3_10E,(_ZN34_INTERNAL_9c114976_4_k_cu_b81a68a14cuda3std3__419piecewise_constructE - _ZN34_INTERNAL_9c114976_4_k_cu_b81a68a16thrust24THRUST_300001_SM_1000_NS12placeholders3_10E)
_ZN34_INTERNAL_9c114976_4_k_cu_b81a68a16thrust24THRUST_300001_SM_1000_NS12placeholders3_10E:
	.zero		1
	.type		_ZN34_INTERNAL_9c114976_4_k_cu_b81a68a14cuda3std3__419piecewise_constructE,@object
	.size		_ZN34_INTERNAL_9c114976_4_k_cu_b81a68a14cuda3std3__419piecewise_constructE,(_ZN34_INTERNAL_9c114976_4_k_cu_b81a68a14cuda3std6ranges3__45__cpo5cdataE - _ZN34_INTERNAL_9c114976_4_k_cu_b81a68a14cuda3std3__419piecewise_constructE)
_ZN34_INTERNAL_9c114976_4_k_cu_b81a68a14cuda3std3__419piecewise_constructE:
	.zero		1
	.type		_ZN34_INTERNAL_9c114976_4_k_cu_b81a68a14cuda3std6ranges3__45__cpo5cdataE,@object
	.size		_ZN34_INTERNAL_9c114976_4_k_cu_b81a68a14cuda3std6ranges3__45__cpo5cdataE,(_ZN34_INTERNAL_9c114976_4_k_cu_b81a68a16thrust24THRUST_300001_SM_1000_NS12placeholders2_2E - _ZN34_INTERNAL_9c114976_4_k_cu_b81a68a14cuda3std6ranges3__45__cpo5cdataE)
_ZN34_INTERNAL_9c114976_4_k_cu_b81a68a14cuda3std6ranges3__45__cpo5cdataE:
	.zero		1
	.type		_ZN34_INTERNAL_9c114976_4_k_cu_b81a68a16thrust24THRUST_300001_SM_1000_NS12placeholders2_2E,@object
	.size		_ZN34_INTERNAL_9c114976_4_k_cu_b81a68a16thrust24THRUST_300001_SM_1000_NS12placeholders2_2E,(_ZN34_INTERNAL_9c114976_4_k_cu_b81a68a14cuda3std3__45__cpo3endE - _ZN34_INTERNAL_9c114976_4_k_cu_b81a68a16thrust24THRUST_300001_SM_1000_NS12placeholders2_2E)
_ZN34_INTERNAL_9c114976_4_k_cu_b81a68a16thrust24THRUST_300001_SM_1000_NS12placeholders2_2E:
	.zero		1
	.type		_ZN34_INTERNAL_9c114976_4_k_cu_b81a68a14cuda3std3__45__cpo3endE,@object
	.size		_ZN34_INTERNAL_9c114976_4_k_cu_b81a68a14cuda3std3__45__cpo3endE,(_ZN34_INTERNAL_9c114976_4_k_cu_b81a68a14cuda3std6ranges3__45__cpo3endE - _ZN34_INTERNAL_9c114976_4_k_cu_b81a68a14cuda3std3__45__cpo3endE)
_ZN34_INTERNAL_9c114976_4_k_cu_b81a68a14cuda3std3__45__cpo3endE:
	.zero		1
	.type		_ZN34_INTERNAL_9c114976_4_k_cu_b81a68a14cuda3std6ranges3__45__cpo3endE,@object
	.size		_ZN34_INTERNAL_9c114976_4_k_cu_b81a68a14cuda3std6ranges3__45__cpo3endE,(_ZN34_INTERNAL_9c114976_4_k_cu_b81a68a16thrust24THRUST_300001_SM_1000_NS12placeholders2_6E - _ZN34_INTERNAL_9c114976_4_k_cu_b81a68a14cuda3std6ranges3__45__cpo3endE)
_ZN34_INTERNAL_9c114976_4_k_cu_b81a68a14cuda3std6ranges3__45__cpo3endE:
	.zero		1
	.type		_ZN34_INTERNAL_9c114976_4_k_cu_b81a68a16thrust24THRUST_300001_SM_1000_NS12placeholders2_6E,@object
	.size		_ZN34_INTERNAL_9c114976_4_k_cu_b81a68a16thrust24THRUST_300001_SM_1000_NS12placeholders2_6E,(_ZN34_INTERNAL_9c114976_4_k_cu_b81a68a14cuda3std3__45__cpo4rendE - _ZN34_INTERNAL_9c114976_4_k_cu_b81a68a16thrust24THRUST_300001_SM_1000_NS12placeholders2_6E)
_ZN34_INTERNAL_9c114976_4_k_cu_b81a68a16thrust24THRUST_300001_SM_1000_NS12placeholders2_6E:
	.zero		1
	.type		_ZN34_INTERNAL_9c114976_4_k_cu_b81a68a14cuda3std3__45__cpo4rendE,@object
	.size		_ZN34_INTERNAL_9c114976_4_k_cu_b81a68a14cuda3std3__45__cpo4rendE,(_ZN34_INTERNAL_9c114976_4_k_cu_b81a68a14cuda3std6ranges3__45__cpo9iter_swapE - _ZN34_INTERNAL_9c114976_4_k_cu_b81a68a14cuda3std3__45__cpo4rendE)
_ZN34_INTERNAL_9c114976_4_k_cu_b81a68a14cuda3std3__45__cpo4rendE:
	.zero		1
	.type		_ZN34_INTERNAL_9c114976_4_k_cu_b81a68a14cuda3std6ranges3__45__cpo9iter_swapE,@object
	.size		_ZN34_INTERNAL_9c114976_4_k_cu_b81a68a14cuda3std6ranges3__45__cpo9iter_swapE,(_ZN34_INTERNAL_9c114976_4_k_cu_b81a68a14cuda3std3__48unexpectE - _ZN34_INTERNAL_9c114976_4_k_cu_b81a68a14cuda3std6ranges3__45__cpo9iter_swapE)
_ZN34_INTERNAL_9c114976_4_k_cu_b81a68a14cuda3std6ranges3__45__cpo9iter_swapE:
	.zero		1
	.type		_ZN34_INTERNAL_9c114976_4_k_cu_b81a68a14cuda3std3__48unexpectE,@object
	.size		_ZN34_INTERNAL_9c114976_4_k_cu_b81a68a14cuda3std3__48unexpectE,(_ZN34_INTERNAL_9c114976_4_k_cu_b81a68a16thrust24THRUST_300001_SM_1000_NS8cuda_cub3parE - _ZN34_INTERNAL_9c114976_4_k_cu_b81a68a14cuda3std3__48unexpectE)
_ZN34_INTERNAL_9c114976_4_k_cu_b81a68a14cuda3std3__48unexpectE:
	.zero		1
	.type		_ZN34_INTERNAL_9c114976_4_k_cu_b81a68a16thrust24THRUST_300001_SM_1000_NS8cuda_cub3parE,@object
	.size		_ZN34_INTERNAL_9c114976_4_k_cu_b81a68a16thrust24THRUST_300001_SM_1000_NS8cuda_cub3parE,(_ZN34_INTERNAL_9c114976_4_k_cu_b81a68a16thrust24THRUST_300001_SM_1000_NS12placeholders2_4E - _ZN34_INTERNAL_9c114976_4_k_cu_b81a68a16thrust24THRUST_300001_SM_1000_NS8cuda_cub3parE)
_ZN34_INTERNAL_9c114976_4_k_cu_b81a68a16thrust24THRUST_300001_SM_1000_NS8cuda_cub3parE:
	.zero		1
	.type		_ZN34_INTERNAL_9c114976_4_k_cu_b81a68a16thrust24THRUST_300001_SM_1000_NS12placeholders2_4E,@object
	.size		_ZN34_INTERNAL_9c114976_4_k_cu_b81a68a16thrust24THRUST_300001_SM_1000_NS12placeholders2_4E,(_ZN34_INTERNAL_9c114976_4_k_cu_b81a68a14cuda3std3__45__cpo4cendE - _ZN34_INTERNAL_9c114976_4_k_cu_b81a68a16thrust24THRUST_300001_SM_1000_NS12placeholders2_4E)
_ZN34_INTERNAL_9c114976_4_k_cu_b81a68a16thrust24THRUST_300001_SM_1000_NS12placeholders2_4E:
	.zero		1
	.type		_ZN34_INTERNAL_9c114976_4_k_cu_b81a68a14cuda3std3__45__cpo4cendE,@object
	.size		_ZN34_INTERNAL_9c114976_4_k_cu_b81a68a14cuda3std3__45__cpo4cendE,(_ZN34_INTERNAL_9c114976_4_k_cu_b81a68a14cuda3std6ranges3__45__cpo4cendE - _ZN34_INTERNAL_9c114976_4_k_cu_b81a68a14cuda3std3__45__cpo4cendE)
_ZN34_INTERNAL_9c114976_4_k_cu_b81a68a14cuda3std3__45__cpo4cendE:
	.zero		1
	.type		_ZN34_INTERNAL_9c114976_4_k_cu_b81a68a14cuda3std6ranges3__45__cpo4cendE,@object
	.size		_ZN34_INTERNAL_9c114976_4_k_cu_b81a68a14cuda3std6ranges3__45__cpo4cendE,(_ZN34_INTERNAL_9c114976_4_k_cu_b81a68a14cuda3std3__420unreachable_sentinelE - _ZN34_INTERNAL_9c114976_4_k_cu_b81a68a14cuda3std6ranges3__45__cpo4cendE)
_ZN34_INTERNAL_9c114976_4_k_cu_b81a68a14cuda3std6ranges3__45__cpo4cendE:
	.zero		1
	.type		_ZN34_INTERNAL_9c114976_4_k_cu_b81a68a14cuda3std3__420unreachable_sentinelE,@object
	.size		_ZN34_INTERNAL_9c114976_4_k_cu_b81a68a14cuda3std3__420unreachable_sentinelE,(_ZN34_INTERNAL_9c114976_4_k_cu_b81a68a14cuda3std6ranges3__45__cpo5ssizeE - _ZN34_INTERNAL_9c114976_4_k_cu_b81a68a14cuda3std3__420unreachable_sentinelE)
_ZN34_INTERNAL_9c114976_4_k_cu_b81a68a14cuda3std3__420unreachable_sentinelE:
	.zero		1
	.type		_ZN34_INTERNAL_9c114976_4_k_cu_b81a68a14cuda3std6ranges3__45__cpo5ssizeE,@object
	.size		_ZN34_INTERNAL_9c114976_4_k_cu_b81a68a14cuda3std6ranges3__45__cpo5ssizeE,(_ZN34_INTERNAL_9c114976_4_k_cu_b81a68a16thrust24THRUST_300001_SM_1000_NS12placeholders2_8E - _ZN34_INTERNAL_9c114976_4_k_cu_b81a68a14cuda3std6ranges3__45__cpo5ssizeE)
_ZN34_INTERNAL_9c114976_4_k_cu_b81a68a14cuda3std6ranges3__45__cpo5ssizeE:
	.zero		1
	.type		_ZN34_INTERNAL_9c114976_4_k_cu_b81a68a16thrust24THRUST_300001_SM_1000_NS12placeholders2_8E,@object
	.size		_ZN34_INTERNAL_9c114976_4_k_cu_b81a68a16thrust24THRUST_300001_SM_1000_NS12placeholders2_8E,(_ZN34_INTERNAL_9c114976_4_k_cu_b81a68a14cuda3std3__45__cpo5crendE - _ZN34_INTERNAL_9c114976_4_k_cu_b81a68a16thrust24THRUST_300001_SM_1000_NS12placeholders2_8E)
_ZN34_INTERNAL_9c114976_4_k_cu_b81a68a16thrust24THRUST_300001_SM_1000_NS12placeholders2_8E:
	.zero		1
	.type		_ZN34_INTERNAL_9c114976_4_k_cu_b81a68a14cuda3std3__45__cpo5crendE,@object
	.size		_ZN34_INTERNAL_9c114976_4_k_cu_b81a68a14cuda3std3__45__cpo5crendE,(_ZN34_INTERNAL_9c114976_4_k_cu_b81a68a14cuda3std6ranges3__45__cpo4prevE - _ZN34_INTERNAL_9c114976_4_k_cu_b81a68a14cuda3std3__45__cpo5crendE)
_ZN34_INTERNAL_9c114976_4_k_cu_b81a68a14cuda3std3__45__cpo5crendE:
	.zero		1
	.type		_ZN34_INTERNAL_9c114976_4_k_cu_b81a68a14cuda3std6ranges3__45__cpo4prevE,@object
	.size		_ZN34_INTERNAL_9c114976_4_k_cu_b81a68a14cuda3std6ranges3__45__cpo4prevE,(_ZN34_INTERNAL_9c114976_4_k_cu_b81a68a14cuda3std6ranges3__45__cpo9iter_moveE - _ZN34_INTERNAL_9c114976_4_k_cu_b81a68a14cuda3std6ranges3__45__cpo4prevE)
_ZN34_INTERNAL_9c114976_4_k_cu_b81a68a14cuda3std6ranges3__45__cpo4prevE:
	.zero		1
	.type		_ZN34_INTERNAL_9c114976_4_k_cu_b81a68a14cuda3std6ranges3__45__cpo9iter_moveE,@object
	.size		_ZN34_INTERNAL_9c114976_4_k_cu_b81a68a14cuda3std6ranges3__45__cpo9iter_moveE,(_ZN34_INTERNAL_9c114976_4_k_cu_b81a68a16thrust24THRUST_300001_SM_1000_NS6system6detail10sequential3seqE - _ZN34_INTERNAL_9c114976_4_k_cu_b81a68a14cuda3std6ranges3__45__cpo9iter_moveE)
_ZN34_INTERNAL_9c114976_4_k_cu_b81a68a14cuda3std6ranges3__45__cpo9iter_moveE:
	.zero		1
	.type		_ZN34_INTERNAL_9c114976_4_k_cu_b81a68a16thrust24THRUST_300001_SM_1000_NS6system6detail10sequential3seqE,@object
	.size		_ZN34_INTERNAL_9c114976_4_k_cu_b81a68a16thrust24THRUST_300001_SM_1000_NS6system6detail10sequential3seqE,(.L_31 - _ZN34_INTERNAL_9c114976_4_k_cu_b81a68a16thrust24THRUST_300001_SM_1000_NS6system6detail10sequential3seqE)
_ZN34_INTERNAL_9c114976_4_k_cu_b81a68a16thrust24THRUST_300001_SM_1000_NS6system6detail10sequential3seqE:
	.zero		1
.L_31:


//--------------------- .nv.constant0._ZN3cub18CUB_300001_SM_10006detail8for_each13static_kernelINS2_12policy_hub_t12policy_500_tEmN6thrust24THRUST_300001_SM_1000_NS8cuda_cub20__uninitialized_fill7functorINS7_10device_ptrIiEEiEEEEvT0_T1_ --------------------------
	.section	.nv.constant0._ZN3cub18CUB_300001_SM_10006detail8for_each13static_kernelINS2_12policy_hub_t12policy_500_tEmN6thrust24THRUST_300001_SM_1000_NS8cuda_cub20__uninitialized_fill7functorINS7_10device_ptrIiEEiEEEEvT0_T1_,"a",@progbits
	.sectionflags	@""
	.align	4
.nv.constant0._ZN3cub18CUB_300001_SM_10006detail8for_each13static_kernelINS2_12policy_hub_t12policy_500_tEmN6thrust24THRUST_300001_SM_1000_NS8cuda_cub20__uninitialized_fill7functorINS7_10device_ptrIiEEiEEEEvT0_T1_:
	.zero		920


//--------------------- .nv.constant0._ZN3cub18CUB_300001_SM_10006detail11EmptyKernelIvEEvv --------------------------
	.section	.nv.constant0._ZN3cub18CUB_300001_SM_10006detail11EmptyKernelIvEEvv,"a",@progbits
	.sectionflags	@""
	.align	4
.nv.constant0._ZN3cub18CUB_300001_SM_10006detail11EmptyKernelIvEEvv:
	.zero		896


//--------------------- .nv.constant0._Z6kernelv  --------------------------
	.section	.nv.constant0._Z6kernelv,"a",@progbits
	.sectionflags	@""
	.align	4
.nv.constant0._Z6kernelv:
	.zero		896


//--------------------- SYMBOLS --------------------------

	.type		.nv.reservedSmem.offset0,@object
	.size		.nv.reservedSmem.offset0,0x4
